//
// Generated by NVIDIA NVVM Compiler
//
// Compiler Build ID: CL-36424714
// Cuda compilation tools, release 13.0, V13.0.88
// Based on NVVM 20.0.0
//

.version 9.0
.target sm_100
.address_size 64

	// .globl	_Z11CUDAStrCopyPcS_
.extern .func  (.param .b32 func_retval0) vprintf
(
	.param .b64 vprintf_param_0,
	.param .b64 vprintf_param_1
)
;
.global .align 1 .b8 $str[4] = {37, 99, 9};

.visible .entry _Z11CUDAStrCopyPcS_(
	.param .u64 .ptr .align 1 _Z11CUDAStrCopyPcS__param_0,
	.param .u64 .ptr .align 1 _Z11CUDAStrCopyPcS__param_1
)
{
	.local .align 8 .b8 	__local_depot0[8];
	.reg .b64 	%SP;
	.reg .b64 	%SPL;
	.reg .b16 	%rs<3>;
	.reg .b32 	%r<6>;
	.reg .b64 	%rd<12>;

	mov.u64 	%SPL, __local_depot0;
	cvta.local.u64 	%SP, %SPL;
	ld.param.u64 	%rd1, [_Z11CUDAStrCopyPcS__param_0];
	ld.param.u64 	%rd2, [_Z11CUDAStrCopyPcS__param_1];
	cvta.to.global.u64 	%rd3, %rd2;
	cvta.to.global.u64 	%rd4, %rd1;
	add.u64 	%rd5, %SP, 0;
	add.u64 	%rd6, %SPL, 0;
	mov.u32 	%r1, %tid.x;
	cvt.u64.u32 	%rd7, %r1;
	add.s64 	%rd8, %rd4, %rd7;
	ld.global.u8 	%rs1, [%rd8];
	add.s16 	%rs2, %rs1, -32;
	add.s64 	%rd9, %rd3, %rd7;
	st.global.u8 	[%rd9], %rs2;
	cvt.u32.u16 	%r2, %rs2;
	cvt.s32.s8 	%r3, %r2;
	st.local.u32 	[%rd6], %r3;
	mov.u64 	%rd10, $str;
	cvta.global.u64 	%rd11, %rd10;
	{ // callseq 0, 0
	.param .b64 param0;
	st.param.b64 	[param0], %rd11;
	.param .b64 param1;
	st.param.b64 	[param1], %rd5;
	.param .b32 retval0;
	call.uni (retval0), 
	vprintf, 
	(
	param0, 
	param1
	);
	ld.param.b32 	%r4, [retval0];
	} // callseq 0
	ret;

}


// ===== COMPILED SASS (sm_100) =====

	.target	sm_100

	.elftype	@"ET_EXEC"


//--------------------- .note.nv.tkinfo           --------------------------
	.section	.note.nv.tkinfo,"",@"SHT_NOTE"
	.sectionflags	@"SHF_NOTE_NV_TKINFO"
	.tkinfo
        /*0018*/ 	.word	0x00000002
        /*0030*/ 	.string	""
        /*0030*/ 	.string	"ptxas"
        /*0030*/ 	.string	"Cuda compilation tools, release 13.0, V13.0.88"
        /*0030*/ 	.string	"Build cuda_13.0.r13.0/compiler.36424714_0"
        /*0030*/ 	.string	"-arch sm_100 -m 64 "



//--------------------- .note.nv.cuinfo           --------------------------
	.section	.note.nv.cuinfo,"",@"SHT_NOTE"
	.sectionflags	@"SHF_NOTE_NV_CUINFO"
        /*0018*/ 	.short	0x0002
        /*001a*/ 	.short	0x0064
        /*001c*/ 	.short	0x0082
	.zero		2


//--------------------- .nv.info                  --------------------------
	.section	.nv.info,"",@"SHT_CUDA_INFO"
	.align	4


	//----- nvinfo : EIATTR_REGCOUNT
	.align		4
        /*0000*/ 	.byte	0x04, 0x2f
        /*0002*/ 	.short	(.L_2 - .L_1)
	.align		4
.L_1:
        /*0004*/ 	.word	index@(_Z11CUDAStrCopyPcS_)
        /*0008*/ 	.word	0x00000018


	//----- nvinfo : EIATTR_FRAME_SIZE
	.align		4
.L_2:
        /*000c*/ 	.byte	0x04, 0x11
        /*000e*/ 	.short	(.L_4 - .L_3)
	.align		4
.L_3:
        /*0010*/ 	.word	index@(_Z11CUDAStrCopyPcS_)
        /*0014*/ 	.word	0x00000008


	//----- nvinfo : EIATTR_MIN_STACK_SIZE
	.align		4
.L_4:
        /*0018*/ 	.byte	0x04, 0x12
        /*001a*/ 	.short	(.L_6 - .L_5)
	.align		4
.L_5:
        /*001c*/ 	.word	index@(_Z11CUDAStrCopyPcS_)
        /*0020*/ 	.word	0x00000008
.L_6:


//--------------------- .nv.compat                --------------------------
	.section	.nv.compat,"",@"SHT_CUDA_COMPAT_INFO"
	.align	4
        /*0000*/ 	.byte	0x02, 0x09, 0x00, 0x00, 0x02, 0x02, 0x01, 0x00, 0x02, 0x05, 0x05, 0x00, 0x03, 0x07, 0x01, 0x01
        /*0010*/ 	.byte	0x02, 0x03, 0x00, 0x00, 0x02, 0x06, 0x01, 0x00, 0x04, 0x0b, 0x08, 0x00, 0x09, 0x00, 0x00, 0x00
        /*0020*/ 	.byte	0x00, 0x00, 0x00, 0x00


//--------------------- .nv.info._Z11CUDAStrCopyPcS_ --------------------------
	.section	.nv.info._Z11CUDAStrCopyPcS_,"",@"SHT_CUDA_INFO"
	.sectionflags	@""
	.align	4


	//----- nvinfo : EIATTR_CUDA_API_VERSION
	.align		4
        /*0000*/ 	.byte	0x04, 0x37
        /*0002*/ 	.short	(.L_8 - .L_7)
.L_7:
        /*0004*/ 	.word	0x00000082


	//----- nvinfo : EIATTR_KPARAM_INFO
	.align		4
.L_8:
        /*0008*/ 	.byte	0x04, 0x17
        /*000a*/ 	.short	(.L_10 - .L_9)
.L_9:
        /*000c*/ 	.word	0x00000000
        /*0010*/ 	.short	0x0001
        /*0012*/ 	.short	0x0008
        /*0014*/ 	.byte	0x00, 0xf5, 0x21, 0x00


	//----- nvinfo : EIATTR_KPARAM_INFO
	.align		4
.L_10:
        /*0018*/ 	.byte	0x04, 0x17
        /*001a*/ 	.short	(.L_12 - .L_11)
.L_11:
        /*001c*/ 	.word	0x00000000
        /*0020*/ 	.short	0x0000
        /*0022*/ 	.short	0x0000
        /*0024*/ 	.byte	0x00, 0xf5, 0x21, 0x00


	//----- nvinfo : EIATTR_SPARSE_MMA_MASK
	.align		4
.L_12:
        /*0028*/ 	.byte	0x03, 0x50
        /*002a*/ 	.short	0x0000


	//----- nvinfo : EIATTR_MAXREG_COUNT
	.align		4
        /*002c*/ 	.byte	0x03, 0x1b
        /*002e*/ 	.short	0x00ff


	//----- nvinfo : EIATTR_EXTERNS
	.align		4
        /*0030*/ 	.byte	0x04, 0x0f
        /*0032*/ 	.short	(.L_14 - .L_13)


	//   ....[0]....
	.align		4
.L_13:
        /*0034*/ 	.word	index@(vprintf)


	//----- nvinfo : EIATTR_MERCURY_ISA_VERSION
	.align		4
.L_14:
        /*0038*/ 	.byte	0x03, 0x5f
        /*003a*/ 	.short	0x0101


	//----- nvinfo : EIATTR_VRC_CTA_INIT_COUNT
	.align		4
        /*003c*/ 	.byte	0x02, 0x4a
	.zero		1
	.zero		1


	//----- nvinfo : EIATTR_SYSCALL_OFFSETS
	.align		4
        /*0040*/ 	.byte	0x04, 0x46
        /*0042*/ 	.short	(.L_16 - .L_15)


	//   ....[0]....
.L_15:
        /*0044*/ 	.word	0x00000190


	//----- nvinfo : EIATTR_EXIT_INSTR_OFFSETS
	.align		4
.L_16:
        /*0048*/ 	.byte	0x04, 0x1c
        /*004a*/ 	.short	(.L_18 - .L_17)


	//   ....[0]....
.L_17:
        /*004c*/ 	.word	0x000001a0


	//----- nvinfo : EIATTR_CBANK_PARAM_SIZE
	.align		4
.L_18:
        /*0050*/ 	.byte	0x03, 0x19
        /*0052*/ 	.short	0x0010


	//----- nvinfo : EIATTR_PARAM_CBANK
	.align		4
        /*0054*/ 	.byte	0x04, 0x0a
        /*0056*/ 	.short	(.L_20 - .L_19)
	.align		4
.L_19:
        /*0058*/ 	.word	index@(.nv.constant0._Z11CUDAStrCopyPcS_)
        /*005c*/ 	.short	0x0380
        /*005e*/ 	.short	0x0010


	//----- nvinfo : EIATTR_SW_WAR
	.align		4
.L_20:
        /*0060*/ 	.byte	0x04, 0x36
        /*0062*/ 	.short	(.L_22 - .L_21)
.L_21:
        /*0064*/ 	.word	0x00000008
.L_22:


//--------------------- .nv.callgraph             --------------------------
	.section	.nv.callgraph,"",@"SHT_CUDA_CALLGRAPH"
	.align	4
	.sectionentsize	8
	.align		4
        /*0000*/ 	.word	0x00000000
	.align		4
        /*0004*/ 	.word	0xffffffff
	.align		4
        /*0008*/ 	.word	index@(_Z11CUDAStrCopyPcS_)
	.align		4
        /*000c*/ 	.word	index@(vprintf)
	.align		4
        /*0010*/ 	.word	0x00000000
	.align		4
        /*0014*/ 	.word	0xfffffffe
	.align		4
        /*0018*/ 	.word	0x00000000
	.align		4
        /*001c*/ 	.word	0xfffffffd
	.align		4
        /*0020*/ 	.word	0x00000000
	.align		4
        /*0024*/ 	.word	0xfffffffc


//--------------------- .nv.constant4             --------------------------
	.section	.nv.constant4,"a",@progbits
	.align	8
	.align		8
.nv.constant4:
        /*0000*/ 	.dword	vprintf
	.align		8
        /*0008*/ 	.dword	$str


//--------------------- .text._Z11CUDAStrCopyPcS_ --------------------------
	.section	.text._Z11CUDAStrCopyPcS_,"ax",@progbits
	.align	128
        .global         _Z11CUDAStrCopyPcS_
        .type           _Z11CUDAStrCopyPcS_,@function
        .size           _Z11CUDAStrCopyPcS_,(.L_x_2 - _Z11CUDAStrCopyPcS_)
        .other          _Z11CUDAStrCopyPcS_,@"STO_CUDA_ENTRY STV_DEFAULT"
_Z11CUDAStrCopyPcS_:
.text._Z11CUDAStrCopyPcS_:
[----:B------:R-:W0:Y:S01]  /*0000*/  LDC R1, c[0x0][0x37c] ;  /* 0x0000df00ff017b82 */ /* 0x000e220000000800 */
[----:B------:R-:W1:Y:S01]  /*0010*/  S2R R10, SR_TID.X ;  /* 0x00000000000a7919 */ /* 0x000e620000002100 */
[----:B------:R-:W1:Y:S01]  /*0020*/  LDCU.128 UR8, c[0x0][0x380] ;  /* 0x00007000ff0877ac */ /* 0x000e620008000c00 */
[----:B0-----:R-:W-:Y:S01]  /*0030*/  VIADD R1, R1, 0xfffffff8 ;  /* 0xfffffff801017836 */ /* 0x001fe20000000000 */
[----:B------:R-:W0:Y:S01]  /*0040*/  LDCU.64 UR4, c[0x0][0x358] ;  /* 0x00006b00ff0477ac */ /* 0x000e220008000a00 */
[----:B-1----:R-:W-:-:S05]  /*0050*/  IADD3 R4, P0, PT, R10, UR8, RZ ;  /* 0x000000080a047c10 */ /* 0x002fca000ff1e0ff */
[----:B------:R-:W-:Y:S01]  /*0060*/  IMAD.X R5, RZ, RZ, UR9, P0 ;  /* 0x00000009ff057e24 */ /* 0x000fe200080e06ff */
[----:B------:R-:W-:Y:S01]  /*0070*/  MOV R3, 0x0 ;  /* 0x0000000000037802 */ /* 0x000fe20000000f00 */
[----:B------:R-:W1:Y:S03]  /*0080*/  LDCU UR6, c[0x0][0x2f8] ;  /* 0x00005f00ff0677ac */ /* 0x000e660008000800 */
[----:B0-----:R0:W2:Y:S01]  /*0090*/  LDG.E.U8 R0, desc[UR4][R4.64] ;  /* 0x0000000404007981 */ /* 0x0010a2000c1e1100 */
[----:B------:R-:W-:Y:S01]  /*00a0*/  IADD3 R10, P0, PT, R10, UR10, RZ ;  /* 0x0000000a0a0a7c10 */ /* 0x000fe2000ff1e0ff */
[----:B------:R3:W4:Y:S01]  /*00b0*/  LDC.64 R8, c[0x4][R3] ;  /* 0x0100000003087b82 */ /* 0x0007220000000a00 */
[----:B------:R-:W0:Y:S03]  /*00c0*/  LDCU.64 UR8, c[0x4][0x8] ;  /* 0x01000100ff0877ac */ /* 0x000e260008000a00 */
[----:B------:R-:W-:Y:S01]  /*00d0*/  IMAD.X R11, RZ, RZ, UR11, P0 ;  /* 0x0000000bff0b7e24 */ /* 0x000fe200080e06ff */
[----:B-1----:R-:W-:Y:S01]  /*00e0*/  IADD3 R6, P0, PT, R1, UR6, RZ ;  /* 0x0000000601067c10 */ /* 0x002fe2000ff1e0ff */
[----:B0-----:R-:W-:-:S02]  /*00f0*/  IMAD.U32 R4, RZ, RZ, UR8 ;  /* 0x00000008ff047e24 */ /* 0x001fc4000f8e00ff */
[----:B------:R-:W-:Y:S02]  /*0100*/  IMAD.U32 R5, RZ, RZ, UR9 ;  /* 0x00000009ff057e24 */ /* 0x000fe4000f8e00ff */
[----:B--2---:R-:W-:-:S05]  /*0110*/  VIADD R0, R0, 0xffffffe0 ;  /* 0xffffffe000007836 */ /* 0x004fca0000000000 */
[----:B------:R-:W-:Y:S01]  /*0120*/  LOP3.LUT R2, R0, 0xffff, RZ, 0xc0, !PT ;  /* 0x0000ffff00027812 */ /* 0x000fe200078ec0ff */
[----:B------:R3:W-:Y:S01]  /*0130*/  STG.E.U8 desc[UR4][R10.64], R0 ;  /* 0x000000000a007986 */ /* 0x0007e2000c101104 */
[----:B------:R-:W0:Y:S02]  /*0140*/  LDCU UR4, c[0x0][0x2fc] ;  /* 0x00005f80ff0477ac */ /* 0x000e240008000800 */
[----:B------:R-:W-:-:S05]  /*0150*/  PRMT R2, R2, 0x8880, RZ ;  /* 0x0000888002027816 */ /* 0x000fca00000000ff */
[----:B------:R3:W-:Y:S02]  /*0160*/  STL [R1], R2 ;  /* 0x0000000201007387 */ /* 0x0007e40000100800 */
[----:B0--34-:R-:W-:-:S07]  /*0170*/  IMAD.X R7, RZ, RZ, UR4, P0 ;  /* 0x00000004ff077e24 */ /* 0x019fce00080e06ff */
[----:B------:R-:W-:-:S07]  /*0180*/  LEPC R20, `(.L_x_0) ;  /* 0x000000001014794e */ /* 0x000fce0000000000 */
[----:B------:R-:W-:Y:S05]  /*0190*/  CALL.ABS.NOINC R8 ;  /* 0x0000000008007343 */ /* 0x000fea0003c00000 */
.L_x_0:
[----:B------:R-:W-:Y:S05]  /*01a0*/  EXIT ;  /* 0x000000000000794d */ /* 0x000fea0003800000 */
.L_x_1:
[----:B------:R-:W-:-:S00]  /*01b0*/  BRA `(.L_x_1) ;  /* 0xfffffffc00fc7947 */ /* 0x000fc0000383ffff */
[----:B------:R-:W-:-:S00]  /*01c0*/  NOP ;  /* 0x0000000000007918 */ /* 0x000fc00000000000 */
        /* <DEDUP_REMOVED lines=11> */
.L_x_2:


//--------------------- .nv.global.init           --------------------------
	.section	.nv.global.init,"aw",@progbits
.nv.global.init:
	.type		$str,@object
	.size		$str,(.L_0 - $str)
$str:
        /*0000*/ 	.byte	0x25, 0x63, 0x09, 0x00
.L_0:


//--------------------- .nv.shared.reserved.0     --------------------------
	.section	.nv.shared.reserved.0,"aw",@nobits
	.weak		__nv_reservedSMEM_offset_0_alias
	.size		__nv_reservedSMEM_offset_0_alias, 0, 64
	.other		__nv_reservedSMEM_offset_0_alias,@"STO_CUDA_RESERVED_SHARED STV_DEFAULT"
__nv_reservedSMEM_offset_0_alias:
	.zero		0
	.zero		64


//--------------------- .nv.constant0._Z11CUDAStrCopyPcS_ --------------------------
	.section	.nv.constant0._Z11CUDAStrCopyPcS_,"a",@progbits
	.sectionflags	@""
	.align	4
.nv.constant0._Z11CUDAStrCopyPcS_:
	.zero		912


//--------------------- SYMBOLS --------------------------

	.type		.nv.reservedSmem.offset0,@object
	.size		.nv.reservedSmem.offset0,0x4
	.type		vprintf,@function
